	.headerflags	@"EF_CUDA_TEXMODE_UNIFIED EF_CUDA_64BIT_ADDRESS EF_CUDA_ACCELERATORS EF_CUDA_SM90 EF_CUDA_VIRTUAL_SM(EF_CUDA_SM90)"
	.elftype	@"ET_EXEC"


//--------------------- .nv.info                  --------------------------
	.section	.nv.info,"",@"SHT_CUDA_INFO"
	.align	4


	//----- nvinfo : EIATTR_REGCOUNT
	.align		4
        /*0000*/ 	.byte	0x04, 0x2f
        /*0002*/ 	.short	(.L_1 - .L_0)
	.align		4
.L_0:
        /*0004*/ 	.word	index@(triton_poi_fused__to_copy__unsafe_index_add_arange_clamp_div_mul_sub_2)
        /*0008*/ 	.word	0x00000020


	//----- nvinfo : EIATTR_MIN_STACK_SIZE
	.align		4
.L_1:
        /*000c*/ 	.byte	0x04, 0x12
        /*000e*/ 	.short	(.L_3 - .L_2)
	.align		4
.L_2:
        /*0010*/ 	.word	index@(triton_poi_fused__to_copy__unsafe_index_add_arange_clamp_div_mul_sub_2)
        /*0014*/ 	.word	0x00000000


	//----- nvinfo : EIATTR_FRAME_SIZE
	.align		4
.L_3:
        /*0018*/ 	.byte	0x04, 0x11
        /*001a*/ 	.short	(.L_5 - .L_4)
	.align		4
.L_4:
        /*001c*/ 	.word	index@(triton_poi_fused__to_copy__unsafe_index_add_arange_clamp_div_mul_sub_2)
        /*0020*/ 	.word	0x00000000


	//----- nvinfo : EIATTR_MIN_STACK_SIZE
	.align		4
.L_5:
        /*0024*/ 	.byte	0x04, 0x12
        /*0026*/ 	.short	(.L_7 - .L_6)
	.align		4
.L_6:
        /*0028*/ 	.word	index@(triton_poi_fused__to_copy__unsafe_index_add_arange_clamp_div_mul_sub_2)
        /*002c*/ 	.word	0x00000000
.L_7:


//--------------------- .nv.info.triton_poi_fused__to_copy__unsafe_index_add_arange_clamp_div_mul_sub_2 --------------------------
	.section	.nv.info.triton_poi_fused__to_copy__unsafe_index_add_arange_clamp_div_mul_sub_2,"",@"SHT_CUDA_INFO"
	.sectionflags	@""
	.align	4


	//----- nvinfo : EIATTR_CUDA_API_VERSION
	.align		4
        /*0000*/ 	.byte	0x04, 0x37
        /*0002*/ 	.short	(.L_9 - .L_8)
.L_8:
        /*0004*/ 	.word	0x0000007c


	//----- nvinfo : EIATTR_KPARAM_INFO
	.align		4
.L_9:
        /*0008*/ 	.byte	0x04, 0x17
        /*000a*/ 	.short	(.L_11 - .L_10)
.L_10:
        /*000c*/ 	.word	0x00000000
        /*0010*/ 	.short	0x0006
        /*0012*/ 	.short	0x0030
        /*0014*/ 	.byte	0x00, 0xf0, 0x11, 0x00


	//----- nvinfo : EIATTR_KPARAM_INFO
	.align		4
.L_11:
        /*0018*/ 	.byte	0x04, 0x17
        /*001a*/ 	.short	(.L_13 - .L_12)
.L_12:
        /*001c*/ 	.word	0x00000000
        /*0020*/ 	.short	0x0005
        /*0022*/ 	.short	0x0028
        /*0024*/ 	.byte	0x00, 0xf4, 0x21, 0x00


	//----- nvinfo : EIATTR_KPARAM_INFO
	.align		4
.L_13:
        /*0028*/ 	.byte	0x04, 0x17
        /*002a*/ 	.short	(.L_15 - .L_14)
.L_14:
        /*002c*/ 	.word	0x00000000
        /*0030*/ 	.short	0x0004
        /*0032*/ 	.short	0x0020
        /*0034*/ 	.byte	0x00, 0xf4, 0x21, 0x00


	//----- nvinfo : EIATTR_KPARAM_INFO
	.align		4
.L_15:
        /*0038*/ 	.byte	0x04, 0x17
        /*003a*/ 	.short	(.L_17 - .L_16)
.L_16:
        /*003c*/ 	.word	0x00000000
        /*0040*/ 	.short	0x0003
        /*0042*/ 	.short	0x0018
        /*0044*/ 	.byte	0x00, 0xf4, 0x21, 0x00


	//----- nvinfo : EIATTR_KPARAM_INFO
	.align		4
.L_17:
        /*0048*/ 	.byte	0x04, 0x17
        /*004a*/ 	.short	(.L_19 - .L_18)
.L_18:
        /*004c*/ 	.word	0x00000000
        /*0050*/ 	.short	0x0002
        /*0052*/ 	.short	0x0010
        /*0054*/ 	.byte	0x00, 0xf4, 0x21, 0x00


	//----- nvinfo : EIATTR_KPARAM_INFO
	.align		4
.L_19:
        /*0058*/ 	.byte	0x04, 0x17
        /*005a*/ 	.short	(.L_21 - .L_20)
.L_20:
        /*005c*/ 	.word	0x00000000
        /*0060*/ 	.short	0x0001
        /*0062*/ 	.short	0x0008
        /*0064*/ 	.byte	0x00, 0xf4, 0x21, 0x00


	//----- nvinfo : EIATTR_KPARAM_INFO
	.align		4
.L_21:
        /*0068*/ 	.byte	0x04, 0x17
        /*006a*/ 	.short	(.L_23 - .L_22)
.L_22:
        /*006c*/ 	.word	0x00000000
        /*0070*/ 	.short	0x0000
        /*0072*/ 	.short	0x0000
        /*0074*/ 	.byte	0x00, 0xf4, 0x21, 0x00


	//----- nvinfo : EIATTR_SPARSE_MMA_MASK
	.align		4
.L_23:
        /*0078*/ 	.byte	0x03, 0x50
        /*007a*/ 	.short	0x0000


	//----- nvinfo : EIATTR_MAXREG_COUNT
	.align		4
        /*007c*/ 	.byte	0x03, 0x1b
        /*007e*/ 	.short	0x00ff


	//----- nvinfo : EIATTR_EXIT_INSTR_OFFSETS
	.align		4
        /*0080*/ 	.byte	0x04, 0x1c
        /*0082*/ 	.short	(.L_25 - .L_24)


	//   ....[0]....
.L_24:
        /*0084*/ 	.word	0x00000c30


	//   ....[1]....
        /*0088*/ 	.word	0x00000c50


	//----- nvinfo : EIATTR_REQNTID
	.align		4
.L_25:
        /*008c*/ 	.byte	0x04, 0x10
        /*008e*/ 	.short	(.L_27 - .L_26)
.L_26:
        /*0090*/ 	.word	0x00000080
        /*0094*/ 	.word	0x00000001
        /*0098*/ 	.word	0x00000001


	//----- nvinfo : EIATTR_CBANK_PARAM_SIZE
	.align		4
.L_27:
        /*009c*/ 	.byte	0x03, 0x19
        /*009e*/ 	.short	0x0034


	//----- nvinfo : EIATTR_PARAM_CBANK
	.align		4
        /*00a0*/ 	.byte	0x04, 0x0a
        /*00a2*/ 	.short	(.L_29 - .L_28)
	.align		4
.L_28:
        /*00a4*/ 	.word	index@(.nv.constant0.triton_poi_fused__to_copy__unsafe_index_add_arange_clamp_div_mul_sub_2)
        /*00a8*/ 	.short	0x0210
        /*00aa*/ 	.short	0x0034


	//----- nvinfo : EIATTR_SW_WAR
	.align		4
.L_29:
        /*00ac*/ 	.byte	0x04, 0x36
        /*00ae*/ 	.short	(.L_31 - .L_30)
.L_30:
        /*00b0*/ 	.word	0x00000008
.L_31:


//--------------------- .nv.callgraph             --------------------------
	.section	.nv.callgraph,"",@"SHT_CUDA_CALLGRAPH"
	.align	4
	.sectionentsize	8
	.align		4
        /*0000*/ 	.word	0x00000000
	.align		4
        /*0004*/ 	.word	0xffffffff
	.align		4
        /*0008*/ 	.word	0x00000000
	.align		4
        /*000c*/ 	.word	0xfffffffe
	.align		4
        /*0010*/ 	.word	0x00000000
	.align		4
        /*0014*/ 	.word	0xfffffffd
	.align		4
        /*0018*/ 	.word	0x00000000
	.align		4
        /*001c*/ 	.word	0xfffffffc


//--------------------- .text.triton_poi_fused__to_copy__unsafe_index_add_arange_clamp_div_mul_sub_2 --------------------------
	.section	.text.triton_poi_fused__to_copy__unsafe_index_add_arange_clamp_div_mul_sub_2,"ax",@progbits
	.align	128
        .global         triton_poi_fused__to_copy__unsafe_index_add_arange_clamp_div_mul_sub_2
        .type           triton_poi_fused__to_copy__unsafe_index_add_arange_clamp_div_mul_sub_2,@function
        .size           triton_poi_fused__to_copy__unsafe_index_add_arange_clamp_div_mul_sub_2,(.L_x_1 - triton_poi_fused__to_copy__unsafe_index_add_arange_clamp_div_mul_sub_2)
        .other          triton_poi_fused__to_copy__unsafe_index_add_arange_clamp_div_mul_sub_2,@"STO_CUDA_ENTRY STV_DEFAULT"
triton_poi_fused__to_copy__unsafe_index_add_arange_clamp_div_mul_sub_2:
.text.triton_poi_fused__to_copy__unsafe_index_add_arange_clamp_div_mul_sub_2:
[----:B------:R-:W0:Y:S01]  /*0000*/  LDC R1, c[0x0][0x28] ;  /* 0x00000a00ff017b82 */ /* 0x000e220000000800 */
[----:B------:R-:W1:Y:S01]  /*0010*/  S2R R4, SR_TID.X ;  /* 0x0000000000047919 */ /* 0x000e620000002100 */
[----:B------:R-:W-:Y:S01]  /*0020*/  ULDC.64 UR6, c[0x0][0x218] ;  /* 0x0000860000067ab9 */ /* 0x000fe20000000a00 */
[----:B------:R-:W-:Y:S01]  /*0030*/  ULDC.64 UR8, c[0x0][0x220] ;  /* 0x0000880000087ab9 */ /* 0x000fe20000000a00 */
[----:B------:R-:W-:Y:S01]  /*0040*/  ULDC.64 UR4, c[0x0][0x208] ;  /* 0x0000820000047ab9 */ /* 0x000fe20000000a00 */
[----:B------:R-:W2:Y:S01]  /*0050*/  S2R R3, SR_CTAID.X ;  /* 0x0000000000037919 */ /* 0x000ea20000002500 */
[----:B------:R-:W-:Y:S01]  /*0060*/  IMAD.MOV.U32 R8, RZ, RZ, RZ ;  /* 0x000000ffff087224 */ /* 0x000fe200078e00ff */
[----:B------:R-:W-:Y:S01]  /*0070*/  ULDC.64 UR10, c[0x0][0x228] ;  /* 0x00008a00000a7ab9 */ /* 0x000fe20000000a00 */
[----:B------:R-:W-:Y:S01]  /*0080*/  CS2R R24, SRZ ;  /* 0x0000000000187805 */ /* 0x000fe2000001ff00 */
[----:B------:R-:W-:Y:S01]  /*0090*/  ULDC.64 UR12, c[0x0][0x230] ;  /* 0x00008c00000c7ab9 */ /* 0x000fe20000000a00 */
[----:B-1----:R-:W-:-:S02]  /*00a0*/  LOP3.LUT R4, R4, 0x7f, RZ, 0xc0, !PT ;  /* 0x0000007f04047812 */ /* 0x002fc400078ec0ff */
[----:B--2---:R-:W-:-:S03]  /*00b0*/  SHF.R.S32.HI R0, RZ, 0x18, R3 ;  /* 0x00000018ff007819 */ /* 0x004fc60000011403 */
[----:B------:R-:W-:Y:S01]  /*00c0*/  IMAD R4, R3, 0x80, R4 ;  /* 0x0000008003047824 */ /* 0x000fe200078e0204 */
[----:B------:R-:W-:-:S04]  /*00d0*/  SGXT R3, R0, 0x1 ;  /* 0x000000010003781a */ /* 0x000fc80000000200 */
[----:B------:R-:W-:-:S04]  /*00e0*/  LEA.HI R0, R3, R4, RZ, 0x2 ;  /* 0x0000000403007211 */ /* 0x000fc800078f10ff */
[----:B------:R-:W-:Y:S02]  /*00f0*/  LOP3.LUT R5, R0, 0xfffffffc, RZ, 0xc0, !PT ;  /* 0xfffffffc00057812 */ /* 0x000fe400078ec0ff */
[----:B------:R-:W-:-:S03]  /*0100*/  SHF.R.S32.HI R0, RZ, 0x2, R0 ;  /* 0x00000002ff007819 */ /* 0x000fc60000011400 */
[----:B------:R-:W-:Y:S01]  /*0110*/  IMAD.IADD R5, R4, 0x1, -R5 ;  /* 0x0000000104057824 */ /* 0x000fe200078e0a05 */
[----:B------:R-:W-:-:S04]  /*0120*/  LEA.HI R2, R0, R0, RZ, 0x2 ;  /* 0x0000000000027211 */ /* 0x000fc800078f10ff */
[----:B------:R-:W-:Y:S02]  /*0130*/  I2FP.F32.S32 R6, R5 ;  /* 0x0000000500067245 */ /* 0x000fe40000201400 */
[----:B------:R-:W-:-:S03]  /*0140*/  LOP3.LUT R5, R2, 0xfffffffc, RZ, 0xc0, !PT ;  /* 0xfffffffc02057812 */ /* 0x000fc600078ec0ff */
[----:B------:R-:W-:Y:S02]  /*0150*/  FADD R6, R6, 0.5 ;  /* 0x3f00000006067421 */ /* 0x000fe40000000000 */
[----:B------:R-:W-:Y:S01]  /*0160*/  IMAD.IADD R5, R0, 0x1, -R5 ;  /* 0x0000000100057824 */ /* 0x000fe200078e0a05 */
[CC--:B------:R-:W-:Y:S01]  /*0170*/  LEA.HI R0, R3.reuse, R4.reuse, RZ, 0x4 ;  /* 0x0000000403007211 */ /* 0x0c0fe200078f20ff */
[----:B------:R-:W-:Y:S01]  /*0180*/  FADD R6, R6, -0.5 ;  /* 0xbf00000006067421 */ /* 0x000fe20000000000 */
[----:B------:R-:W-:Y:S02]  /*0190*/  LEA.HI R3, R3, R4, RZ, 0x6 ;  /* 0x0000000403037211 */ /* 0x000fe400078f30ff */
[----:B------:R-:W-:Y:S02]  /*01a0*/  I2FP.F32.S32 R5, R5 ;  /* 0x0000000500057245 */ /* 0x000fe40000201400 */
[----:B------:R-:W-:Y:S02]  /*01b0*/  FMNMX R26, RZ, R6, !PT ;  /* 0x00000006ff1a7209 */ /* 0x000fe40007800000 */
[----:B------:R-:W-:Y:S01]  /*01c0*/  SHF.R.S32.HI R0, RZ, 0x4, R0 ;  /* 0x00000004ff007819 */ /* 0x000fe20000011400 */
[----:B------:R-:W-:Y:S01]  /*01d0*/  FADD R5, R5, 0.5 ;  /* 0x3f00000005057421 */ /* 0x000fe20000000000 */
[----:B------:R-:W1:Y:S02]  /*01e0*/  F2I.TRUNC.NTZ R15, R26 ;  /* 0x0000001a000f7305 */ /* 0x000e64000020f100 */
[----:B------:R-:W-:Y:S01]  /*01f0*/  LEA.HI R2, R0, R0, RZ, 0x2 ;  /* 0x0000000000027211 */ /* 0x000fe200078f10ff */
[----:B------:R-:W-:-:S03]  /*0200*/  FADD R5, R5, -0.5 ;  /* 0xbf00000005057421 */ /* 0x000fc60000000000 */
[----:B------:R-:W-:Y:S02]  /*0210*/  LOP3.LUT R11, R2, 0xfffffffc, RZ, 0xc0, !PT ;  /* 0xfffffffc020b7812 */ /* 0x000fe400078ec0ff */
[----:B------:R-:W-:Y:S02]  /*0220*/  FMNMX R7, RZ, R5, !PT ;  /* 0x00000005ff077209 */ /* 0x000fe40007800000 */
[----:B------:R-:W-:Y:S02]  /*0230*/  IADD3 R10, R0, -R11, RZ ;  /* 0x8000000b000a7210 */ /* 0x000fe40007ffe0ff */
[----:B------:R-:W2:Y:S01]  /*0240*/  F2I.TRUNC.NTZ R9, R7 ;  /* 0x0000000700097305 */ /* 0x000ea2000020f100 */
[----:B------:R-:W-:Y:S02]  /*0250*/  LOP3.LUT R2, R3, 0xffffffc0, RZ, 0xc0, !PT ;  /* 0xffffffc003027812 */ /* 0x000fe400078ec0ff */
[--C-:B------:R-:W-:Y:S02]  /*0260*/  SHF.R.S32.HI R11, RZ, 0x1f, R10.reuse ;  /* 0x0000001fff0b7819 */ /* 0x100fe4000001140a */
[C---:B-1----:R-:W-:Y:S01]  /*0270*/  VIMNMX R13, R15.reuse, 0x2, PT ;  /* 0x000000020f0d7848 */ /* 0x042fe20003fe0100 */
[----:B------:R-:W-:Y:S01]  /*0280*/  IMAD R15, R15, 0x4, R10 ;  /* 0x000000040f0f7824 */ /* 0x000fe200078e020a */
[----:B------:R-:W-:-:S02]  /*0290*/  SHF.R.S32.HI R3, RZ, 0x1f, R2 ;  /* 0x0000001fff037819 */ /* 0x000fc40000011402 */
[----:B------:R-:W-:Y:S01]  /*02a0*/  SHF.R.S32.HI R6, RZ, 0x1f, R2 ;  /* 0x0000001fff067819 */ /* 0x000fe20000011402 */
[----:B------:R-:W-:Y:S01]  /*02b0*/  IMAD.WIDE R12, R13, 0x4, R10 ;  /* 0x000000040d0c7825 */ /* 0x000fe200078e020a */
[----:B--2---:R-:W-:-:S03]  /*02c0*/  VIMNMX R11, R9, 0x2, PT ;  /* 0x00000002090b7848 */ /* 0x004fc60003fe0100 */
[----:B------:R-:W-:Y:S01]  /*02d0*/  IMAD.SHL.U32 R27, R9, 0x10, RZ ;  /* 0x00000010091b7824 */ /* 0x000fe200078e00ff */
[----:B------:R-:W-:Y:S01]  /*02e0*/  IADD3 R5, P0, R12, 0x4, RZ ;  /* 0x000000040c057810 */ /* 0x000fe20007f1e0ff */
[----:B------:R-:W-:-:S03]  /*02f0*/  IMAD.WIDE R10, R11, 0x10, R2 ;  /* 0x000000100b0a7825 */ /* 0x000fc600078e0202 */
[----:B------:R-:W-:Y:S02]  /*0300*/  SHF.R.S32.HI R0, RZ, 0x1f, R27 ;  /* 0x0000001fff007819 */ /* 0x000fe4000001141b */
[--C-:B------:R-:W-:Y:S01]  /*0310*/  IADD3 R3, P1, P2, R27, R5, R2.reuse ;  /* 0x000000051b037210 */ /* 0x100fe20007a3e002 */
[----:B------:R-:W-:Y:S01]  /*0320*/  IMAD.X R13, RZ, RZ, R13, P0 ;  /* 0x000000ffff0d7224 */ /* 0x000fe200000e060d */
[----:B------:R-:W-:Y:S02]  /*0330*/  IADD3 R16, P0, R10, 0x10, RZ ;  /* 0x000000100a107810 */ /* 0x000fe40007f1e0ff */
[----:B------:R-:W-:Y:S02]  /*0340*/  IADD3 R27, R15, R27, R2 ;  /* 0x0000001b0f1b7210 */ /* 0x000fe40007ffe002 */
[----:B------:R-:W-:Y:S01]  /*0350*/  IADD3.X R0, R0, R13, R6, P1, P2 ;  /* 0x0000000d00007210 */ /* 0x000fe20000fe4406 */
[----:B------:R-:W-:Y:S01]  /*0360*/  IMAD.SHL.U32 R6, R3, 0x4, RZ ;  /* 0x0000000403067824 */ /* 0x000fe200078e00ff */
[----:B------:R-:W-:-:S02]  /*0370*/  IADD3.X R10, RZ, R11, RZ, P0, !PT ;  /* 0x0000000bff0a7210 */ /* 0x000fc400007fe4ff */
[----:B------:R-:W-:Y:S02]  /*0380*/  IADD3 R18, P1, R16, R5, RZ ;  /* 0x0000000510127210 */ /* 0x000fe40007f3e0ff */
[----:B------:R-:W-:Y:S02]  /*0390*/  SHF.L.U64.HI R2, R3, 0x2, R0 ;  /* 0x0000000203027819 */ /* 0x000fe40000010200 */
[----:B------:R-:W-:Y:S01]  /*03a0*/  ISETP.GE.AND P0, PT, R4, 0x100, PT ;  /* 0x000001000400780c */ /* 0x000fe20003f06270 */
[----:B------:R-:W-:Y:S01]  /*03b0*/  IMAD.X R3, R10, 0x1, R13, P1 ;  /* 0x000000010a037824 */ /* 0x000fe200008e060d */
[----:B------:R-:W-:Y:S02]  /*03c0*/  IADD3 R16, P2, R15, R16, RZ ;  /* 0x000000100f107210 */ /* 0x000fe40007f5e0ff */
[----:B------:R-:W-:Y:S02]  /*03d0*/  IADD3 R14, P3, R6, UR6, RZ ;  /* 0x00000006060e7c10 */ /* 0x000fe4000ff7e0ff */
[----:B------:R-:W-:-:S02]  /*03e0*/  SHF.L.U64.HI R3, R18, 0x2, R3 ;  /* 0x0000000212037819 */ /* 0x000fc40000010203 */
[----:B------:R-:W-:Y:S02]  /*03f0*/  SHF.L.U32 R18, R18, 0x2, RZ ;  /* 0x0000000212127819 */ /* 0x000fe400000006ff */
[----:B------:R-:W-:Y:S02]  /*0400*/  LEA.HI.X.SX32 R17, R15, R10, 0x1, P2 ;  /* 0x0000000a0f117211 */ /* 0x000fe400010f0eff */
[----:B------:R-:W-:Y:S01]  /*0410*/  IADD3 R28, P1, R18, UR6, RZ ;  /* 0x00000006121c7c10 */ /* 0x000fe2000ff3e0ff */
[----:B------:R-:W-:Y:S01]  /*0420*/  IMAD.MOV.U32 R5, RZ, RZ, RZ ;  /* 0x000000ffff057224 */ /* 0x000fe200078e00ff */
[----:B------:R-:W-:Y:S02]  /*0430*/  IADD3 R10, P2, R6, UR8, RZ ;  /* 0x00000008060a7c10 */ /* 0x000fe4000ff5e0ff */
[----:B------:R-:W-:Y:S02]  /*0440*/  IADD3.X R29, R3, UR7, RZ, P1, !PT ;  /* 0x00000007031d7c10 */ /* 0x000fe40008ffe4ff */
[----:B------:R-:W-:-:S02]  /*0450*/  IADD3.X R11, R2, UR9, RZ, P2, !PT ;  /* 0x00000009020b7c10 */ /* 0x000fc400097fe4ff */
[----:B------:R-:W-:Y:S01]  /*0460*/  IADD3 R20, P2, R18, UR8, RZ ;  /* 0x0000000812147c10 */ /* 0x000fe2000ff5e0ff */
[----:B------:R1:W2:Y:S01]  /*0470*/  @!P0 LDG.E.EL R5, desc[UR4][R28.64] ;  /* 0x000000041c058981 */ /* 0x0002a2000c2e1900 */
[----:B------:R-:W-:Y:S01]  /*0480*/  IADD3.X R15, R2, UR7, RZ, P3, !PT ;  /* 0x00000007020f7c10 */ /* 0x000fe20009ffe4ff */
[----:B------:R-:W-:Y:S01]  /*0490*/  HFMA2.MMA R0, -RZ, RZ, 0, 0 ;  /* 0x00000000ff007435 */ /* 0x000fe200000001ff */
[----:B------:R-:W-:Y:S02]  /*04a0*/  IADD3.X R21, R3, UR9, RZ, P2, !PT ;  /* 0x0000000903157c10 */ /* 0x000fe400097fe4ff */
[----:B------:R-:W-:Y:S02]  /*04b0*/  IADD3 R22, P1, R18, UR10, RZ ;  /* 0x0000000a12167c10 */ /* 0x000fe4000ff3e0ff */
[----:B------:R-:W-:Y:S02]  /*04c0*/  CS2R R12, SRZ ;  /* 0x00000000000c7805 */ /* 0x000fe4000001ff00 */
[C---:B------:R-:W-:Y:S01]  /*04d0*/  SHF.L.U64.HI R17, R16.reuse, 0x2, R17 ;  /* 0x0000000210117819 */ /* 0x040fe20000010211 */
[----:B------:R-:W-:Y:S01]  /*04e0*/  IMAD.SHL.U32 R16, R16, 0x4, RZ ;  /* 0x0000000410107824 */ /* 0x000fe200078e00ff */
[----:B-1----:R-:W1:Y:S01]  /*04f0*/  LDC.64 R28, c[0x0][0x230] ;  /* 0x00008c00ff1c7b82 */ /* 0x002e620000000a00 */
[----:B------:R-:W-:Y:S01]  /*0500*/  IADD3 R18, P2, R18, UR12, RZ ;  /* 0x0000000c12127c10 */ /* 0x000fe2000ff5e0ff */
[----:B------:R3:W4:Y:S01]  /*0510*/  @!P0 LDG.E.EL R8, desc[UR4][R14.64] ;  /* 0x000000040e088981 */ /* 0x000722000c2e1900 */
[----:B------:R-:W-:-:S02]  /*0520*/  IADD3.X R23, R3, UR11, RZ, P1, !PT ;  /* 0x0000000b03177c10 */ /* 0x000fc40008ffe4ff */
[----:B------:R-:W-:Y:S01]  /*0530*/  IADD3.X R19, R3, UR13, RZ, P2, !PT ;  /* 0x0000000d03137c10 */ /* 0x000fe200097fe4ff */
[----:B------:R5:W2:Y:S04]  /*0540*/  @!P0 LDG.E.EL R25, desc[UR4][R20.64] ;  /* 0x0000000414198981 */ /* 0x000aa8000c2e1900 */
[----:B------:R5:W2:Y:S01]  /*0550*/  @!P0 LDG.E.EL R13, desc[UR4][R10.64] ;  /* 0x000000040a0d8981 */ /* 0x000aa2000c2e1900 */
[----:B---3--:R-:W3:Y:S03]  /*0560*/  LDC.64 R14, c[0x0][0x220] ;  /* 0x00008800ff0e7b82 */ /* 0x008ee60000000a00 */
[----:B------:R5:W2:Y:S02]  /*0570*/  @!P0 LDG.E.EL R0, desc[UR4][R18.64] ;  /* 0x0000000412008981 */ /* 0x000aa4000c2e1900 */
[----:B-----5:R-:W-:-:S02]  /*0580*/  IADD3 R20, P1, R16, UR6, RZ ;  /* 0x0000000610147c10 */ /* 0x020fc4000ff3e0ff */
[----:B------:R-:W5:Y:S01]  /*0590*/  @!P0 LDG.E.EL R12, desc[UR4][R22.64] ;  /* 0x00000004160c8981 */ /* 0x000f62000c2e1900 */
[----:B0-----:R-:W-:Y:S02]  /*05a0*/  CS2R R10, SRZ ;  /* 0x00000000000a7805 */ /* 0x001fe4000001ff00 */
[----:B------:R-:W-:Y:S02]  /*05b0*/  IADD3.X R21, R17, UR7, RZ, P1, !PT ;  /* 0x0000000711157c10 */ /* 0x000fe40008ffe4ff */
[----:B------:R-:W-:-:S03]  /*05c0*/  IADD3 R18, P1, R16, UR8, RZ ;  /* 0x0000000810127c10 */ /* 0x000fc6000ff3e0ff */
[----:B------:R0:W4:Y:S01]  /*05d0*/  @!P0 LDG.E.EL R10, desc[UR4][R20.64] ;  /* 0x00000004140a8981 */ /* 0x000122000c2e1900 */
[----:B------:R-:W-:Y:S01]  /*05e0*/  IADD3.X R19, R17, UR9, RZ, P1, !PT ;  /* 0x0000000911137c10 */ /* 0x000fe20008ffe4ff */
[----:B------:R-:W-:Y:S02]  /*05f0*/  IMAD.MOV.U32 R3, RZ, RZ, RZ ;  /* 0x000000ffff037224 */ /* 0x000fe400078e00ff */
[----:B-1----:R-:W-:Y:S02]  /*0600*/  IMAD.WIDE R28, R27, 0x4, R28 ;  /* 0x000000041b1c7825 */ /* 0x002fe400078e021c */
[----:B------:R1:W4:Y:S01]  /*0610*/  @!P0 LDG.E.EL R24, desc[UR4][R18.64] ;  /* 0x0000000412188981 */ /* 0x000322000c2e1900 */
[----:B0-----:R-:W-:Y:S02]  /*0620*/  IADD3 R20, P1, R16, UR10, RZ ;  /* 0x0000000a10147c10 */ /* 0x001fe4000ff3e0ff */
[----:B------:R-:W-:Y:S01]  /*0630*/  CS2R R22, SRZ ;  /* 0x0000000000167805 */ /* 0x000fe2000001ff00 */
[----:B------:R0:W4:Y:S01]  /*0640*/  @!P0 LDG.E.EL R3, desc[UR4][R28.64] ;  /* 0x000000041c038981 */ /* 0x000122000c2e1900 */
[----:B------:R-:W-:-:S02]  /*0650*/  IADD3.X R21, R17, UR11, RZ, P1, !PT ;  /* 0x0000000b11157c10 */ /* 0x000fc40008ffe4ff */
[----:B------:R-:W-:Y:S01]  /*0660*/  IADD3 R16, P1, R16, UR12, RZ ;  /* 0x0000000c10107c10 */ /* 0x000fe2000ff3e0ff */
[----:B---3--:R-:W-:Y:S02]  /*0670*/  IMAD.WIDE R14, R27, 0x4, R14 ;  /* 0x000000041b0e7825 */ /* 0x008fe400078e020e */
[----:B------:R3:W4:Y:S01]  /*0680*/  @!P0 LDG.E.EL R11, desc[UR4][R20.64] ;  /* 0x00000004140b8981 */ /* 0x000722000c2e1900 */
[----:B------:R-:W-:Y:S02]  /*0690*/  IADD3.X R17, R17, UR13, RZ, P1, !PT ;  /* 0x0000000d11117c10 */ /* 0x000fe40008ffe4ff */
[----:B-1----:R-:W-:Y:S02]  /*06a0*/  IADD3 R18, P1, R6, UR12, RZ ;  /* 0x0000000c06127c10 */ /* 0x002fe4000ff3e0ff */
[----:B0-----:R-:W-:Y:S01]  /*06b0*/  CS2R R28, SRZ ;  /* 0x00000000001c7805 */ /* 0x001fe2000001ff00 */
[----:B------:R0:W4:Y:S01]  /*06c0*/  @!P0 LDG.E.EL R22, desc[UR4][R14.64] ;  /* 0x000000040e168981 */ /* 0x000122000c2e1900 */
[----:B------:R-:W-:-:S03]  /*06d0*/  IADD3.X R19, R2, UR13, RZ, P1, !PT ;  /* 0x0000000d02137c10 */ /* 0x000fc60008ffe4ff */
[----:B------:R1:W4:Y:S01]  /*06e0*/  @!P0 LDG.E.EL R23, desc[UR4][R16.64] ;  /* 0x0000000410178981 */ /* 0x000322000c2e1900 */
[----:B---3--:R-:W3:Y:S03]  /*06f0*/  LDC.64 R20, c[0x0][0x228] ;  /* 0x00008a00ff147b82 */ /* 0x008ee60000000a00 */
[----:B------:R-:W4:Y:S05]  /*0700*/  @!P0 LDG.E.EL R28, desc[UR4][R18.64] ;  /* 0x00000004121c8981 */ /* 0x000f2a000c2e1900 */
[----:B0-----:R-:W0:Y:S01]  /*0710*/  LDC.64 R14, c[0x0][0x218] ;  /* 0x00008600ff0e7b82 */ /* 0x001e220000000a00 */
[----:B-1----:R-:W-:Y:S01]  /*0720*/  IADD3 R16, P1, R6, UR10, RZ ;  /* 0x0000000a06107c10 */ /* 0x002fe2000ff3e0ff */
[----:B------:R-:W-:-:S03]  /*0730*/  IMAD.MOV.U32 R6, RZ, RZ, RZ ;  /* 0x000000ffff067224 */ /* 0x000fc600078e00ff */
[----:B------:R-:W-:Y:S01]  /*0740*/  IADD3.X R17, R2, UR11, RZ, P1, !PT ;  /* 0x0000000b02117c10 */ /* 0x000fe20008ffe4ff */
[----:B---3--:R-:W-:-:S05]  /*0750*/  IMAD.WIDE R20, R27, 0x4, R20 ;  /* 0x000000041b147825 */ /* 0x008fca00078e0214 */
[----:B------:R-:W3:Y:S01]  /*0760*/  @!P0 LDG.E.EL R6, desc[UR4][R20.64] ;  /* 0x0000000414068981 */ /* 0x000ee2000c2e1900 */
[----:B0-----:R-:W-:Y:S01]  /*0770*/  IMAD.WIDE R14, R27, 0x4, R14 ;  /* 0x000000041b0e7825 */ /* 0x001fe200078e020e */
[----:B------:R-:W-:-:S04]  /*0780*/  MOV R27, RZ ;  /* 0x000000ff001b7202 */ /* 0x000fc80000000f00 */
[----:B------:R0:W3:Y:S04]  /*0790*/  @!P0 LDG.E.EL R29, desc[UR4][R14.64] ;  /* 0x000000040e1d8981 */ /* 0x0000e8000c2e1900 */
[----:B------:R1:W3:Y:S01]  /*07a0*/  @!P0 LDG.E.EL R27, desc[UR4][R16.64] ;  /* 0x00000004101b8981 */ /* 0x0002e2000c2e1900 */
[----:B0-----:R-:W0:Y:S01]  /*07b0*/  LDC.64 R14, c[0x0][0x238] ;  /* 0x00008e00ff0e7b82 */ /* 0x001e220000000a00 */
[----:B------:R-:W-:Y:S02]  /*07c0*/  IMAD.MOV.U32 R2, RZ, RZ, RZ ;  /* 0x000000ffff027224 */ /* 0x000fe400078e00ff */
[----:B0-----:R-:W-:-:S05]  /*07d0*/  IMAD.WIDE R14, R4, 0x4, R14 ;  /* 0x00000004040e7825 */ /* 0x001fca00078e020e */
[----:B------:R0:W3:Y:S01]  /*07e0*/  @!P0 LDG.E R2, desc[UR4][R14.64] ;  /* 0x000000040e028981 */ /* 0x0000e2000c1e1900 */
[----:B-1----:R-:W1:Y:S02]  /*07f0*/  F2I.TRUNC.NTZ R17, R26 ;  /* 0x0000001a00117305 */ /* 0x002e64000020f100 */
[----:B-1----:R-:W-:-:S05]  /*0800*/  I2FP.F32.S32 R17, R17 ;  /* 0x0000001100117245 */ /* 0x002fca0000201400 */
[----:B------:R-:W-:Y:S01]  /*0810*/  FADD.SAT R26, R26, -R17 ;  /* 0x800000111a1a7221 */ /* 0x000fe20000002000 */
[----:B--2---:R-:W-:-:S04]  /*0820*/  FFMA R0, -R25, R25, R0 ;  /* 0x0000001919007223 */ /* 0x004fc80000000100 */
[----:B------:R-:W-:-:S05]  /*0830*/  FADD R18, R0, 9.9999997473787516356e-06 ;  /* 0x3727c5ac00127421 */ /* 0x000fca0000000000 */
[C---:B------:R-:W-:Y:S02]  /*0840*/  FSETP.GT.AND P6, PT, |R18|.reuse, 8.50705917302346158658e+37, PT ;  /* 0x7e8000001200780b */ /* 0x040fe40003fc4200 */
[----:B------:R-:W-:Y:S01]  /*0850*/  FSETP.GEU.AND P3, PT, |R18|, 1.175494350822287508e-38, PT ;  /* 0x008000001200780b */ /* 0x000fe20003f6e200 */
[----:B-----5:R-:W-:-:S10]  /*0860*/  FFMA R5, R12, -R25, R5 ;  /* 0x800000190c057223 */ /* 0x020fd40000000005 */
[----:B------:R-:W-:Y:S01]  /*0870*/  @P6 FMUL R18, R18, 0.25 ;  /* 0x3e80000012126820 */ /* 0x000fe20000400000 */
[----:B------:R-:W-:Y:S01]  /*0880*/  @P6 FMUL R5, R5, 0.25 ;  /* 0x3e80000005056820 */ /* 0x000fe20000400000 */
[----:B----4-:R-:W-:Y:S01]  /*0890*/  FFMA R3, -R22, R22, R3 ;  /* 0x0000001616037223 */ /* 0x010fe20000000103 */
[----:B------:R-:W-:-:S03]  /*08a0*/  FFMA R23, -R24, R24, R23 ;  /* 0x0000001818177223 */ /* 0x000fc60000000117 */
[----:B------:R-:W-:Y:S01]  /*08b0*/  FADD R19, R3, 9.9999997473787516356e-06 ;  /* 0x3727c5ac03137421 */ /* 0x000fe20000000000 */
[----:B------:R-:W-:Y:S01]  /*08c0*/  FFMA R28, -R13, R13, R28 ;  /* 0x0000000d0d1c7223 */ /* 0x000fe2000000011c */
[----:B0-----:R-:W-:-:S03]  /*08d0*/  FADD R14, R23, 9.9999997473787516356e-06 ;  /* 0x3727c5ac170e7421 */ /* 0x001fc60000000000 */
[----:B------:R-:W-:Y:S02]  /*08e0*/  FADD R3, R28, 9.9999997473787516356e-06 ;  /* 0x3727c5ac1c037421 */ /* 0x000fe40000000000 */
[----:B------:R-:W-:-:S03]  /*08f0*/  FSETP.GT.AND P4, PT, |R14|, 8.50705917302346158658e+37, PT ;  /* 0x7e8000000e00780b */ /* 0x000fc60003f84200 */
[----:B------:R-:W-:Y:S01]  /*0900*/  FSETP.GT.AND P6, PT, |R3|, 8.50705917302346158658e+37, PT ;  /* 0x7e8000000300780b */ /* 0x000fe20003fc4200 */
[----:B------:R-:W-:Y:S01]  /*0910*/  @!P3 FMUL R18, R18, 16777216 ;  /* 0x4b8000001212b820 */ /* 0x000fe20000400000 */
[----:B------:R-:W-:Y:S01]  /*0920*/  FSETP.GT.AND P1, PT, |R19|, 8.50705917302346158658e+37, PT ;  /* 0x7e8000001300780b */ /* 0x000fe20003f24200 */
[----:B------:R-:W-:Y:S01]  /*0930*/  @!P3 FMUL R5, R5, 16777216 ;  /* 0x4b8000000505b820 */ /* 0x000fe20000400000 */
[C---:B------:R-:W-:Y:S02]  /*0940*/  FSETP.GEU.AND P5, PT, |R14|.reuse, 1.175494350822287508e-38, PT ;  /* 0x008000000e00780b */ /* 0x040fe40003fae200 */
[----:B------:R-:W-:Y:S02]  /*0950*/  FSETP.GEU.AND P3, PT, |R3|, 1.175494350822287508e-38, PT ;  /* 0x008000000300780b */ /* 0x000fe40003f6e200 */
[----:B------:R-:W-:Y:S02]  /*0960*/  FSETP.GEU.AND P2, PT, |R19|, 1.175494350822287508e-38, PT ;  /* 0x008000001300780b */ /* 0x000fe40003f4e200 */
[----:B------:R-:W-:-:S03]  /*0970*/  @P4 FMUL R14, R14, 0.25 ;  /* 0x3e8000000e0e4820 */ /* 0x000fc60000400000 */
[----:B------:R-:W-:Y:S02]  /*0980*/  @P6 FMUL R3, R3, 0.25 ;  /* 0x3e80000003036820 */ /* 0x000fe40000400000 */
[----:B------:R-:W-:Y:S02]  /*0990*/  @P1 FMUL R19, R19, 0.25 ;  /* 0x3e80000013131820 */ /* 0x000fe40000400000 */
[----:B------:R-:W-:Y:S02]  /*09a0*/  @!P5 FMUL R14, R14, 16777216 ;  /* 0x4b8000000e0ed820 */ /* 0x000fe40000400000 */
[----:B------:R-:W-:Y:S02]  /*09b0*/  @!P3 FMUL R3, R3, 16777216 ;  /* 0x4b8000000303b820 */ /* 0x000fe40000400000 */
[----:B------:R-:W-:Y:S01]  /*09c0*/  @!P2 FMUL R19, R19, 16777216 ;  /* 0x4b8000001313a820 */ /* 0x000fe20000400000 */
[----:B------:R-:W0:Y:S01]  /*09d0*/  MUFU.RCP R18, R18 ;  /* 0x0000001200127308 */ /* 0x000e220000001000 */
[----:B------:R-:W-:Y:S01]  /*09e0*/  FFMA R15, R11, -R24, R10 ;  /* 0x800000180b0f7223 */ /* 0x000fe2000000000a */
[----:B---3--:R-:W-:-:S06]  /*09f0*/  FFMA R29, R6, -R22, R29 ;  /* 0x80000016061d7223 */ /* 0x008fcc000000001d */
[----:B------:R-:W1:Y:S01]  /*0a00*/  MUFU.RCP R14, R14 ;  /* 0x0000000e000e7308 */ /* 0x000e620000001000 */
[----:B------:R-:W-:Y:S01]  /*0a10*/  FFMA R8, R27, -R13, R8 ;  /* 0x8000000d1b087223 */ /* 0x000fe20000000008 */
[----:B------:R-:W-:-:S06]  /*0a20*/  @P4 FMUL R15, R15, 0.25 ;  /* 0x3e8000000f0f4820 */ /* 0x000fcc0000400000 */
[----:B------:R-:W2:Y:S01]  /*0a30*/  MUFU.RCP R0, R19 ;  /* 0x0000001300007308 */ /* 0x000ea20000001000 */
[----:B------:R-:W-:-:S07]  /*0a40*/  @P1 FMUL R29, R29, 0.25 ;  /* 0x3e8000001d1d1820 */ /* 0x000fce0000400000 */
[----:B------:R-:W3:Y:S01]  /*0a50*/  MUFU.RCP R3, R3 ;  /* 0x0000000300037308 */ /* 0x000ee20000001000 */
[----:B------:R-:W-:Y:S01]  /*0a60*/  @P6 FMUL R8, R8, 0.25 ;  /* 0x3e80000008086820 */ /* 0x000fe20000400000 */
[----:B------:R-:W-:Y:S01]  /*0a70*/  @!P5 FMUL R15, R15, 16777216 ;  /* 0x4b8000000f0fd820 */ /* 0x000fe20000400000 */
[----:B------:R-:W-:Y:S02]  /*0a80*/  @!P2 FMUL R29, R29, 16777216 ;  /* 0x4b8000001d1da820 */ /* 0x000fe40000400000 */
[----:B------:R-:W-:Y:S01]  /*0a90*/  @!P3 FMUL R8, R8, 16777216 ;  /* 0x4b8000000808b820 */ /* 0x000fe20000400000 */
[----:B0-----:R-:W-:Y:S01]  /*0aa0*/  FMUL R17, R18, R5 ;  /* 0x0000000512117220 */ /* 0x001fe20000400000 */
[----:B-1----:R-:W-:Y:S01]  /*0ab0*/  FMUL R10, R14, R15 ;  /* 0x0000000f0e0a7220 */ /* 0x002fe20000400000 */
[----:B--2---:R-:W-:Y:S01]  /*0ac0*/  FMUL R5, R0, R29 ;  /* 0x0000001d00057220 */ /* 0x004fe20000400000 */
[----:B------:R-:W0:Y:S01]  /*0ad0*/  LDC.64 R14, c[0x0][0x210] ;  /* 0x00008400ff0e7b82 */ /* 0x000e220000000a00 */
[----:B------:R-:W-:Y:S01]  /*0ae0*/  FFMA R12, -R17, R25, R12 ;  /* 0x00000019110c7223 */ /* 0x000fe2000000010c */
[----:B------:R-:W-:Y:S01]  /*0af0*/  FFMA R11, -R10, R24, R11 ;  /* 0x000000180a0b7223 */ /* 0x000fe2000000010b */
[----:B---3--:R-:W-:Y:S01]  /*0b00*/  FMUL R8, R3, R8 ;  /* 0x0000000803087220 */ /* 0x008fe20000400000 */
[----:B------:R-:W-:-:S03]  /*0b10*/  FFMA R6, -R5, R22, R6 ;  /* 0x0000001605067223 */ /* 0x000fc60000000106 */
[----:B------:R-:W-:Y:S01]  /*0b20*/  FFMA R13, -R8, R13, R27 ;  /* 0x0000000d080d7223 */ /* 0x000fe2000000011b */
[----:B------:R-:W-:Y:S01]  /*0b30*/  FADD R3, R17, -R10 ;  /* 0x8000000a11037221 */ /* 0x000fe20000000000 */
[----:B------:R-:W-:Y:S01]  /*0b40*/  FADD R12, R12, -R11 ;  /* 0x8000000b0c0c7221 */ /* 0x000fe20000000000 */
[----:B------:R-:W-:Y:S01]  /*0b50*/  FADD R8, R8, -R5 ;  /* 0x8000000508087221 */ /* 0x000fe20000000000 */
[----:B------:R-:W-:Y:S01]  /*0b60*/  FADD R13, R13, -R6 ;  /* 0x800000060d0d7221 */ /* 0x000fe20000000000 */
[----:B------:R-:W-:Y:S01]  /*0b70*/  I2FP.F32.S32 R0, R9 ;  /* 0x0000000900007245 */ /* 0x000fe20000201400 */
[C---:B------:R-:W-:Y:S01]  /*0b80*/  FFMA R10, R26.reuse, R3, R10 ;  /* 0x000000031a0a7223 */ /* 0x040fe2000000000a */
[C---:B------:R-:W-:Y:S01]  /*0b90*/  FFMA R12, R26.reuse, R12, R11 ;  /* 0x0000000c1a0c7223 */ /* 0x040fe2000000000b */
[C---:B------:R-:W-:Y:S01]  /*0ba0*/  FFMA R5, R26.reuse, R8, R5 ;  /* 0x000000081a057223 */ /* 0x040fe20000000005 */
[----:B------:R-:W-:Y:S01]  /*0bb0*/  FFMA R13, R26, R13, R6 ;  /* 0x0000000d1a0d7223 */ /* 0x000fe20000000006 */
[----:B------:R-:W-:-:S02]  /*0bc0*/  FADD.SAT R0, R7, -R0 ;  /* 0x8000000007007221 */ /* 0x000fc40000002000 */
[----:B------:R-:W-:Y:S01]  /*0bd0*/  FADD R10, -R5, R10 ;  /* 0x0000000a050a7221 */ /* 0x000fe20000000100 */
[----:B------:R-:W-:-:S03]  /*0be0*/  FADD R12, -R13, R12 ;  /* 0x0000000c0d0c7221 */ /* 0x000fc60000000100 */
[C---:B------:R-:W-:Y:S01]  /*0bf0*/  FFMA R5, R0.reuse, R10, R5 ;  /* 0x0000000a00057223 */ /* 0x040fe20000000005 */
[----:B------:R-:W-:Y:S01]  /*0c00*/  FFMA R12, R0, R12, R13 ;  /* 0x0000000c000c7223 */ /* 0x000fe2000000000d */
[----:B0-----:R-:W-:-:S04]  /*0c10*/  IMAD.WIDE R14, R4, 0x4, R14 ;  /* 0x00000004040e7825 */ /* 0x001fc800078e020e */
[----:B------:R-:W-:Y:S01]  /*0c20*/  FFMA R5, R5, R2, R12 ;  /* 0x0000000205057223 */ /* 0x000fe2000000000c */
[----:B------:R-:W-:Y:S06]  /*0c30*/  @P0 EXIT ;  /* 0x000000000000094d */ /* 0x000fec0003800000 */
[----:B------:R-:W-:Y:S01]  /*0c40*/  STG.E desc[UR4][R14.64], R5 ;  /* 0x000000050e007986 */ /* 0x000fe2000c101904 */
[----:B------:R-:W-:Y:S05]  /*0c50*/  EXIT ;  /* 0x000000000000794d */ /* 0x000fea0003800000 */
.L_x_0:
[----:B------:R-:W-:-:S00]  /*0c60*/  BRA `(.L_x_0) ;  /* 0xfffffffc00fc7947 */ /* 0x000fc0000383ffff */
[----:B------:R-:W-:-:S00]  /*0c70*/  NOP ;  /* 0x0000000000007918 */ /* 0x000fc00000000000 */
        /* <DEDUP_REMOVED lines=8> */
.L_x_1:


//--------------------- .nv.constant0.triton_poi_fused__to_copy__unsafe_index_add_arange_clamp_div_mul_sub_2 --------------------------
	.section	.nv.constant0.triton_poi_fused__to_copy__unsafe_index_add_arange_clamp_div_mul_sub_2,"a",@progbits
	.sectionflags	@""
	.align	4
.nv.constant0.triton_poi_fused__to_copy__unsafe_index_add_arange_clamp_div_mul_sub_2:
	.zero		580
